//
// Generated by NVIDIA NVVM Compiler
//
// Compiler Build ID: CL-36424714
// Cuda compilation tools, release 13.0, V13.0.88
// Based on NVVM 20.0.0
//

.version 9.0
.target sm_100
.address_size 64

	// .globl	_Z20matrixMultiplyKernelPdS_S_iii
// _ZZ20matrixMultiplyKernelPdS_S_iiiE2As has been demoted
// _ZZ20matrixMultiplyKernelPdS_S_iiiE2Bs has been demoted

.visible .entry _Z20matrixMultiplyKernelPdS_S_iii(
	.param .u64 .ptr .align 1 _Z20matrixMultiplyKernelPdS_S_iii_param_0,
	.param .u64 .ptr .align 1 _Z20matrixMultiplyKernelPdS_S_iii_param_1,
	.param .u64 .ptr .align 1 _Z20matrixMultiplyKernelPdS_S_iii_param_2,
	.param .u32 _Z20matrixMultiplyKernelPdS_S_iii_param_3,
	.param .u32 _Z20matrixMultiplyKernelPdS_S_iii_param_4,
	.param .u32 _Z20matrixMultiplyKernelPdS_S_iii_param_5
)
{
	.reg .pred 	%p<26>;
	.reg .b32 	%r<66>;
	.reg .b64 	%rd<22>;
	.reg .b64 	%fd<181>;
	// demoted variable
	.shared .align 8 .b8 _ZZ20matrixMultiplyKernelPdS_S_iiiE2As[2048];
	// demoted variable
	.shared .align 8 .b8 _ZZ20matrixMultiplyKernelPdS_S_iiiE2Bs[2048];
	ld.param.u64 	%rd4, [_Z20matrixMultiplyKernelPdS_S_iii_param_0];
	ld.param.u64 	%rd5, [_Z20matrixMultiplyKernelPdS_S_iii_param_1];
	ld.param.u32 	%r33, [_Z20matrixMultiplyKernelPdS_S_iii_param_3];
	ld.param.u32 	%r34, [_Z20matrixMultiplyKernelPdS_S_iii_param_4];
	ld.param.u32 	%r35, [_Z20matrixMultiplyKernelPdS_S_iii_param_5];
	cvta.to.global.u64 	%rd1, %rd5;
	cvta.to.global.u64 	%rd2, %rd4;
	mov.u32 	%r1, %tid.y;
	mov.u32 	%r2, %tid.x;
	mov.u32 	%r36, %ctaid.y;
	mov.u32 	%r37, %ntid.y;
	mad.lo.s32 	%r3, %r36, %r37, %r1;
	mov.u32 	%r38, %ctaid.x;
	mov.u32 	%r39, %ntid.x;
	mad.lo.s32 	%r4, %r38, %r39, %r2;
	setp.lt.s32 	%p1, %r34, 1;
	mov.f64 	%fd180, 0d0000000000000000;
	@%p1 bra 	$L__BB0_19;
	shl.b32 	%r41, %r1, 7;
	mov.u32 	%r42, _ZZ20matrixMultiplyKernelPdS_S_iiiE2As;
	add.s32 	%r5, %r42, %r41;
	shl.b32 	%r43, %r2, 3;
	add.s32 	%r6, %r5, %r43;
	mul.lo.s32 	%r7, %r34, %r3;
	mov.u32 	%r44, _ZZ20matrixMultiplyKernelPdS_S_iiiE2Bs;
	add.s32 	%r9, %r44, %r43;
	add.s32 	%r8, %r9, %r41;
	add.s32 	%r10, %r34, -1;
	setp.lt.u32 	%p2, %r34, 17;
	mov.f64 	%fd180, 0d0000000000000000;
	mov.b32 	%r65, 0;
	@%p2 bra 	$L__BB0_13;
	shr.u32 	%r46, %r10, 4;
	add.s32 	%r47, %r46, 1;
	add.s32 	%r48, %r1, 16;
	mad.lo.s32 	%r62, %r35, %r48, %r4;
	mad.lo.s32 	%r61, %r1, %r35, %r4;
	add.s32 	%r59, %r2, %r7;
	and.b32  	%r49, %r47, 536870910;
	neg.s32 	%r58, %r49;
	mov.f64 	%fd180, 0d0000000000000000;
	mov.b32 	%r64, 16;
	mov.u32 	%r60, %r2;
	mov.u32 	%r63, %r1;
$L__BB0_3:
	setp.ge.s32 	%p3, %r3, %r33;
	setp.ge.s32 	%p4, %r60, %r34;
	mov.f64 	%fd172, 0d0000000000000000;
	or.pred  	%p5, %p3, %p4;
	@%p5 bra 	$L__BB0_5;
	mul.wide.s32 	%rd6, %r59, 8;
	add.s64 	%rd7, %rd2, %rd6;
	ld.global.f64 	%fd172, [%rd7];
$L__BB0_5:
	setp.ge.s32 	%p6, %r4, %r35;
	st.shared.f64 	[%r6], %fd172;
	setp.ge.s32 	%p7, %r63, %r34;
	mov.f64 	%fd173, 0d0000000000000000;
	or.pred  	%p8, %p6, %p7;
	@%p8 bra 	$L__BB0_7;
	mul.wide.s32 	%rd8, %r61, 8;
	add.s64 	%rd9, %rd1, %rd8;
	ld.global.f64 	%fd173, [%rd9];
$L__BB0_7:
	st.shared.f64 	[%r8], %fd173;
	bar.sync 	0;
	ld.shared.f64 	%fd27, [%r5];
	ld.shared.f64 	%fd28, [%r9];
	fma.rn.f64 	%fd29, %fd27, %fd28, %fd180;
	ld.shared.f64 	%fd30, [%r5+8];
	ld.shared.f64 	%fd31, [%r9+128];
	fma.rn.f64 	%fd32, %fd30, %fd31, %fd29;
	ld.shared.f64 	%fd33, [%r5+16];
	ld.shared.f64 	%fd34, [%r9+256];
	fma.rn.f64 	%fd35, %fd33, %fd34, %fd32;
	ld.shared.f64 	%fd36, [%r5+24];
	ld.shared.f64 	%fd37, [%r9+384];
	fma.rn.f64 	%fd38, %fd36, %fd37, %fd35;
	ld.shared.f64 	%fd39, [%r5+32];
	ld.shared.f64 	%fd40, [%r9+512];
	fma.rn.f64 	%fd41, %fd39, %fd40, %fd38;
	ld.shared.f64 	%fd42, [%r5+40];
	ld.shared.f64 	%fd43, [%r9+640];
	fma.rn.f64 	%fd44, %fd42, %fd43, %fd41;
	ld.shared.f64 	%fd45, [%r5+48];
	ld.shared.f64 	%fd46, [%r9+768];
	fma.rn.f64 	%fd47, %fd45, %fd46, %fd44;
	ld.shared.f64 	%fd48, [%r5+56];
	ld.shared.f64 	%fd49, [%r9+896];
	fma.rn.f64 	%fd50, %fd48, %fd49, %fd47;
	ld.shared.f64 	%fd51, [%r5+64];
	ld.shared.f64 	%fd52, [%r9+1024];
	fma.rn.f64 	%fd53, %fd51, %fd52, %fd50;
	ld.shared.f64 	%fd54, [%r5+72];
	ld.shared.f64 	%fd55, [%r9+1152];
	fma.rn.f64 	%fd56, %fd54, %fd55, %fd53;
	ld.shared.f64 	%fd57, [%r5+80];
	ld.shared.f64 	%fd58, [%r9+1280];
	fma.rn.f64 	%fd59, %fd57, %fd58, %fd56;
	ld.shared.f64 	%fd60, [%r5+88];
	ld.shared.f64 	%fd61, [%r9+1408];
	fma.rn.f64 	%fd62, %fd60, %fd61, %fd59;
	ld.shared.f64 	%fd63, [%r5+96];
	ld.shared.f64 	%fd64, [%r9+1536];
	fma.rn.f64 	%fd65, %fd63, %fd64, %fd62;
	ld.shared.f64 	%fd66, [%r5+104];
	ld.shared.f64 	%fd67, [%r9+1664];
	fma.rn.f64 	%fd68, %fd66, %fd67, %fd65;
	ld.shared.f64 	%fd69, [%r5+112];
	ld.shared.f64 	%fd70, [%r9+1792];
	fma.rn.f64 	%fd71, %fd69, %fd70, %fd68;
	ld.shared.f64 	%fd72, [%r5+120];
	ld.shared.f64 	%fd73, [%r9+1920];
	fma.rn.f64 	%fd6, %fd72, %fd73, %fd71;
	bar.sync 	0;
	add.s32 	%r50, %r60, 16;
	setp.ge.s32 	%p10, %r50, %r34;
	mov.f64 	%fd174, 0d0000000000000000;
	or.pred  	%p11, %p3, %p10;
	@%p11 bra 	$L__BB0_9;
	mul.wide.s32 	%rd10, %r59, 8;
	add.s64 	%rd11, %rd2, %rd10;
	ld.global.f64 	%fd174, [%rd11+128];
$L__BB0_9:
	st.shared.f64 	[%r6], %fd174;
	add.s32 	%r51, %r63, 16;
	setp.ge.s32 	%p13, %r51, %r34;
	mov.f64 	%fd175, 0d0000000000000000;
	or.pred  	%p14, %p6, %p13;
	@%p14 bra 	$L__BB0_11;
	mul.wide.s32 	%rd12, %r62, 8;
	add.s64 	%rd13, %rd1, %rd12;
	ld.global.f64 	%fd175, [%rd13];
$L__BB0_11:
	st.shared.f64 	[%r8], %fd175;
	bar.sync 	0;
	ld.shared.f64 	%fd75, [%r5];
	ld.shared.f64 	%fd76, [%r9];
	fma.rn.f64 	%fd77, %fd75, %fd76, %fd6;
	ld.shared.f64 	%fd78, [%r5+8];
	ld.shared.f64 	%fd79, [%r9+128];
	fma.rn.f64 	%fd80, %fd78, %fd79, %fd77;
	ld.shared.f64 	%fd81, [%r5+16];
	ld.shared.f64 	%fd82, [%r9+256];
	fma.rn.f64 	%fd83, %fd81, %fd82, %fd80;
	ld.shared.f64 	%fd84, [%r5+24];
	ld.shared.f64 	%fd85, [%r9+384];
	fma.rn.f64 	%fd86, %fd84, %fd85, %fd83;
	ld.shared.f64 	%fd87, [%r5+32];
	ld.shared.f64 	%fd88, [%r9+512];
	fma.rn.f64 	%fd89, %fd87, %fd88, %fd86;
	ld.shared.f64 	%fd90, [%r5+40];
	ld.shared.f64 	%fd91, [%r9+640];
	fma.rn.f64 	%fd92, %fd90, %fd91, %fd89;
	ld.shared.f64 	%fd93, [%r5+48];
	ld.shared.f64 	%fd94, [%r9+768];
	fma.rn.f64 	%fd95, %fd93, %fd94, %fd92;
	ld.shared.f64 	%fd96, [%r5+56];
	ld.shared.f64 	%fd97, [%r9+896];
	fma.rn.f64 	%fd98, %fd96, %fd97, %fd95;
	ld.shared.f64 	%fd99, [%r5+64];
	ld.shared.f64 	%fd100, [%r9+1024];
	fma.rn.f64 	%fd101, %fd99, %fd100, %fd98;
	ld.shared.f64 	%fd102, [%r5+72];
	ld.shared.f64 	%fd103, [%r9+1152];
	fma.rn.f64 	%fd104, %fd102, %fd103, %fd101;
	ld.shared.f64 	%fd105, [%r5+80];
	ld.shared.f64 	%fd106, [%r9+1280];
	fma.rn.f64 	%fd107, %fd105, %fd106, %fd104;
	ld.shared.f64 	%fd108, [%r5+88];
	ld.shared.f64 	%fd109, [%r9+1408];
	fma.rn.f64 	%fd110, %fd108, %fd109, %fd107;
	ld.shared.f64 	%fd111, [%r5+96];
	ld.shared.f64 	%fd112, [%r9+1536];
	fma.rn.f64 	%fd113, %fd111, %fd112, %fd110;
	ld.shared.f64 	%fd114, [%r5+104];
	ld.shared.f64 	%fd115, [%r9+1664];
	fma.rn.f64 	%fd116, %fd114, %fd115, %fd113;
	ld.shared.f64 	%fd117, [%r5+112];
	ld.shared.f64 	%fd118, [%r9+1792];
	fma.rn.f64 	%fd119, %fd117, %fd118, %fd116;
	ld.shared.f64 	%fd120, [%r5+120];
	ld.shared.f64 	%fd121, [%r9+1920];
	fma.rn.f64 	%fd180, %fd120, %fd121, %fd119;
	bar.sync 	0;
	add.s32 	%r64, %r64, 32;
	add.s32 	%r63, %r63, 32;
	shl.b32 	%r52, %r35, 5;
	add.s32 	%r62, %r62, %r52;
	add.s32 	%r61, %r61, %r52;
	add.s32 	%r60, %r60, 32;
	add.s32 	%r59, %r59, 32;
	add.s32 	%r58, %r58, 2;
	setp.ne.s32 	%p15, %r58, 0;
	@%p15 bra 	$L__BB0_3;
	add.s32 	%r65, %r64, -16;
$L__BB0_13:
	and.b32  	%r53, %r10, 16;
	setp.ne.s32 	%p16, %r53, 0;
	@%p16 bra 	$L__BB0_19;
	setp.ge.s32 	%p17, %r3, %r33;
	add.s32 	%r31, %r65, %r2;
	setp.ge.s32 	%p18, %r31, %r34;
	mov.f64 	%fd178, 0d0000000000000000;
	or.pred  	%p19, %p17, %p18;
	@%p19 bra 	$L__BB0_16;
	add.s32 	%r55, %r31, %r7;
	mul.wide.s32 	%rd14, %r55, 8;
	add.s64 	%rd15, %rd2, %rd14;
	ld.global.f64 	%fd178, [%rd15];
$L__BB0_16:
	setp.ge.s32 	%p20, %r4, %r35;
	st.shared.f64 	[%r6], %fd178;
	add.s32 	%r32, %r65, %r1;
	setp.ge.s32 	%p21, %r32, %r34;
	mov.f64 	%fd179, 0d0000000000000000;
	or.pred  	%p22, %p20, %p21;
	@%p22 bra 	$L__BB0_18;
	mad.lo.s32 	%r56, %r32, %r35, %r4;
	mul.wide.s32 	%rd16, %r56, 8;
	add.s64 	%rd17, %rd1, %rd16;
	ld.global.f64 	%fd179, [%rd17];
$L__BB0_18:
	st.shared.f64 	[%r8], %fd179;
	bar.sync 	0;
	ld.shared.f64 	%fd124, [%r5];
	ld.shared.f64 	%fd125, [%r9];
	fma.rn.f64 	%fd126, %fd124, %fd125, %fd180;
	ld.shared.f64 	%fd127, [%r5+8];
	ld.shared.f64 	%fd128, [%r9+128];
	fma.rn.f64 	%fd129, %fd127, %fd128, %fd126;
	ld.shared.f64 	%fd130, [%r5+16];
	ld.shared.f64 	%fd131, [%r9+256];
	fma.rn.f64 	%fd132, %fd130, %fd131, %fd129;
	ld.shared.f64 	%fd133, [%r5+24];
	ld.shared.f64 	%fd134, [%r9+384];
	fma.rn.f64 	%fd135, %fd133, %fd134, %fd132;
	ld.shared.f64 	%fd136, [%r5+32];
	ld.shared.f64 	%fd137, [%r9+512];
	fma.rn.f64 	%fd138, %fd136, %fd137, %fd135;
	ld.shared.f64 	%fd139, [%r5+40];
	ld.shared.f64 	%fd140, [%r9+640];
	fma.rn.f64 	%fd141, %fd139, %fd140, %fd138;
	ld.shared.f64 	%fd142, [%r5+48];
	ld.shared.f64 	%fd143, [%r9+768];
	fma.rn.f64 	%fd144, %fd142, %fd143, %fd141;
	ld.shared.f64 	%fd145, [%r5+56];
	ld.shared.f64 	%fd146, [%r9+896];
	fma.rn.f64 	%fd147, %fd145, %fd146, %fd144;
	ld.shared.f64 	%fd148, [%r5+64];
	ld.shared.f64 	%fd149, [%r9+1024];
	fma.rn.f64 	%fd150, %fd148, %fd149, %fd147;
	ld.shared.f64 	%fd151, [%r5+72];
	ld.shared.f64 	%fd152, [%r9+1152];
	fma.rn.f64 	%fd153, %fd151, %fd152, %fd150;
	ld.shared.f64 	%fd154, [%r5+80];
	ld.shared.f64 	%fd155, [%r9+1280];
	fma.rn.f64 	%fd156, %fd154, %fd155, %fd153;
	ld.shared.f64 	%fd157, [%r5+88];
	ld.shared.f64 	%fd158, [%r9+1408];
	fma.rn.f64 	%fd159, %fd157, %fd158, %fd156;
	ld.shared.f64 	%fd160, [%r5+96];
	ld.shared.f64 	%fd161, [%r9+1536];
	fma.rn.f64 	%fd162, %fd160, %fd161, %fd159;
	ld.shared.f64 	%fd163, [%r5+104];
	ld.shared.f64 	%fd164, [%r9+1664];
	fma.rn.f64 	%fd165, %fd163, %fd164, %fd162;
	ld.shared.f64 	%fd166, [%r5+112];
	ld.shared.f64 	%fd167, [%r9+1792];
	fma.rn.f64 	%fd168, %fd166, %fd167, %fd165;
	ld.shared.f64 	%fd169, [%r5+120];
	ld.shared.f64 	%fd170, [%r9+1920];
	fma.rn.f64 	%fd180, %fd169, %fd170, %fd168;
	bar.sync 	0;
$L__BB0_19:
	setp.ge.s32 	%p23, %r3, %r33;
	setp.ge.s32 	%p24, %r4, %r35;
	or.pred  	%p25, %p23, %p24;
	@%p25 bra 	$L__BB0_21;
	ld.param.u64 	%rd21, [_Z20matrixMultiplyKernelPdS_S_iii_param_2];
	mad.lo.s32 	%r57, %r35, %r3, %r4;
	cvta.to.global.u64 	%rd18, %rd21;
	mul.wide.s32 	%rd19, %r57, 8;
	add.s64 	%rd20, %rd18, %rd19;
	st.global.f64 	[%rd20], %fd180;
$L__BB0_21:
	ret;

}


// ===== COMPILED SASS (sm_100) =====

	.target	sm_100

	.elftype	@"ET_EXEC"


//--------------------- .note.nv.tkinfo           --------------------------
	.section	.note.nv.tkinfo,"",@"SHT_NOTE"
	.sectionflags	@"SHF_NOTE_NV_TKINFO"
	.tkinfo
        /*0018*/ 	.word	0x00000002
        /*0030*/ 	.string	""
        /*0030*/ 	.string	"ptxas"
        /*0030*/ 	.string	"Cuda compilation tools, release 13.0, V13.0.88"
        /*0030*/ 	.string	"Build cuda_13.0.r13.0/compiler.36424714_0"
        /*0030*/ 	.string	"-arch sm_100 -m 64 "



//--------------------- .note.nv.cuinfo           --------------------------
	.section	.note.nv.cuinfo,"",@"SHT_NOTE"
	.sectionflags	@"SHF_NOTE_NV_CUINFO"
        /*0018*/ 	.short	0x0002
        /*001a*/ 	.short	0x0064
        /*001c*/ 	.short	0x0082
	.zero		2


//--------------------- .nv.info                  --------------------------
	.section	.nv.info,"",@"SHT_CUDA_INFO"
	.align	4


	//----- nvinfo : EIATTR_REGCOUNT
	.align		4
        /*0000*/ 	.byte	0x04, 0x2f
        /*0002*/ 	.short	(.L_1 - .L_0)
	.align		4
.L_0:
        /*0004*/ 	.word	index@(_Z20matrixMultiplyKernelPdS_S_iii)
        /*0008*/ 	.word	0x00000020


	//----- nvinfo : EIATTR_FRAME_SIZE
	.align		4
.L_1:
        /*000c*/ 	.byte	0x04, 0x11
        /*000e*/ 	.short	(.L_3 - .L_2)
	.align		4
.L_2:
        /*0010*/ 	.word	index@(_Z20matrixMultiplyKernelPdS_S_iii)
        /*0014*/ 	.word	0x00000000


	//----- nvinfo : EIATTR_MIN_STACK_SIZE
	.align		4
.L_3:
        /*0018*/ 	.byte	0x04, 0x12
        /*001a*/ 	.short	(.L_5 - .L_4)
	.align		4
.L_4:
        /*001c*/ 	.word	index@(_Z20matrixMultiplyKernelPdS_S_iii)
        /*0020*/ 	.word	0x00000000
.L_5:


//--------------------- .nv.compat                --------------------------
	.section	.nv.compat,"",@"SHT_CUDA_COMPAT_INFO"
	.align	4
        /*0000*/ 	.byte	0x02, 0x09, 0x00, 0x00, 0x02, 0x02, 0x01, 0x00, 0x02, 0x05, 0x05, 0x00, 0x03, 0x07, 0x01, 0x01
        /*0010*/ 	.byte	0x02, 0x03, 0x00, 0x00, 0x02, 0x06, 0x01, 0x00, 0x04, 0x0b, 0x08, 0x00, 0x01, 0x00, 0x00, 0x00
        /*0020*/ 	.byte	0x00, 0x00, 0x00, 0x00


//--------------------- .nv.info._Z20matrixMultiplyKernelPdS_S_iii --------------------------
	.section	.nv.info._Z20matrixMultiplyKernelPdS_S_iii,"",@"SHT_CUDA_INFO"
	.sectionflags	@""
	.align	4


	//----- nvinfo : EIATTR_CUDA_API_VERSION
	.align		4
        /*0000*/ 	.byte	0x04, 0x37
        /*0002*/ 	.short	(.L_7 - .L_6)
.L_6:
        /*0004*/ 	.word	0x00000082


	//----- nvinfo : EIATTR_KPARAM_INFO
	.align		4
.L_7:
        /*0008*/ 	.byte	0x04, 0x17
        /*000a*/ 	.short	(.L_9 - .L_8)
.L_8:
        /*000c*/ 	.word	0x00000000
        /*0010*/ 	.short	0x0005
        /*0012*/ 	.short	0x0020
        /*0014*/ 	.byte	0x00, 0xf0, 0x11, 0x00


	//----- nvinfo : EIATTR_KPARAM_INFO
	.align		4
.L_9:
        /*0018*/ 	.byte	0x04, 0x17
        /*001a*/ 	.short	(.L_11 - .L_10)
.L_10:
        /*001c*/ 	.word	0x00000000
        /*0020*/ 	.short	0x0004
        /*0022*/ 	.short	0x001c
        /*0024*/ 	.byte	0x00, 0xf0, 0x11, 0x00


	//----- nvinfo : EIATTR_KPARAM_INFO
	.align		4
.L_11:
        /*0028*/ 	.byte	0x04, 0x17
        /*002a*/ 	.short	(.L_13 - .L_12)
.L_12:
        /*002c*/ 	.word	0x00000000
        /*0030*/ 	.short	0x0003
        /*0032*/ 	.short	0x0018
        /*0034*/ 	.byte	0x00, 0xf0, 0x11, 0x00


	//----- nvinfo : EIATTR_KPARAM_INFO
	.align		4
.L_13:
        /*0038*/ 	.byte	0x04, 0x17
        /*003a*/ 	.short	(.L_15 - .L_14)
.L_14:
        /*003c*/ 	.word	0x00000000
        /*0040*/ 	.short	0x0002
        /*0042*/ 	.short	0x0010
        /*0044*/ 	.byte	0x00, 0xf5, 0x21, 0x00


	//----- nvinfo : EIATTR_KPARAM_INFO
	.align		4
.L_15:
        /*0048*/ 	.byte	0x04, 0x17
        /*004a*/ 	.short	(.L_17 - .L_16)
.L_16:
        /*004c*/ 	.word	0x00000000
        /*0050*/ 	.short	0x0001
        /*0052*/ 	.short	0x0008
        /*0054*/ 	.byte	0x00, 0xf5, 0x21, 0x00


	//----- nvinfo : EIATTR_KPARAM_INFO
	.align		4
.L_17:
        /*0058*/ 	.byte	0x04, 0x17
        /*005a*/ 	.short	(.L_19 - .L_18)
.L_18:
        /*005c*/ 	.word	0x00000000
        /*0060*/ 	.short	0x0000
        /*0062*/ 	.short	0x0000
        /*0064*/ 	.byte	0x00, 0xf5, 0x21, 0x00


	//----- nvinfo : EIATTR_SPARSE_MMA_MASK
	.align		4
.L_19:
        /*0068*/ 	.byte	0x03, 0x50
        /*006a*/ 	.short	0x0000


	//----- nvinfo : EIATTR_MAXREG_COUNT
	.align		4
        /*006c*/ 	.byte	0x03, 0x1b
        /*006e*/ 	.short	0x00ff


	//----- nvinfo : EIATTR_NUM_BARRIERS
	.align		4
        /*0070*/ 	.byte	0x02, 0x4c
        /*0072*/ 	.byte	0x01
	.zero		1


	//----- nvinfo : EIATTR_MERCURY_ISA_VERSION
	.align		4
        /*0074*/ 	.byte	0x03, 0x5f
        /*0076*/ 	.short	0x0101


	//----- nvinfo : EIATTR_VRC_CTA_INIT_COUNT
	.align		4
        /*0078*/ 	.byte	0x02, 0x4a
	.zero		1
	.zero		1


	//----- nvinfo : EIATTR_EXIT_INSTR_OFFSETS
	.align		4
        /*007c*/ 	.byte	0x04, 0x1c
        /*007e*/ 	.short	(.L_21 - .L_20)


	//   ....[0]....
.L_20:
        /*0080*/ 	.word	0x00000ea0


	//   ....[1]....
        /*0084*/ 	.word	0x00000ef0


	//----- nvinfo : EIATTR_CBANK_PARAM_SIZE
	.align		4
.L_21:
        /*0088*/ 	.byte	0x03, 0x19
        /*008a*/ 	.short	0x0024


	//----- nvinfo : EIATTR_PARAM_CBANK
	.align		4
        /*008c*/ 	.byte	0x04, 0x0a
        /*008e*/ 	.short	(.L_23 - .L_22)
	.align		4
.L_22:
        /*0090*/ 	.word	index@(.nv.constant0._Z20matrixMultiplyKernelPdS_S_iii)
        /*0094*/ 	.short	0x0380
        /*0096*/ 	.short	0x0024


	//----- nvinfo : EIATTR_SW_WAR
	.align		4
.L_23:
        /*0098*/ 	.byte	0x04, 0x36
        /*009a*/ 	.short	(.L_25 - .L_24)
.L_24:
        /*009c*/ 	.word	0x00000008
.L_25:


//--------------------- .nv.callgraph             --------------------------
	.section	.nv.callgraph,"",@"SHT_CUDA_CALLGRAPH"
	.align	4
	.sectionentsize	8
	.align		4
        /*0000*/ 	.word	0x00000000
	.align		4
        /*0004*/ 	.word	0xffffffff
	.align		4
        /*0008*/ 	.word	0x00000000
	.align		4
        /*000c*/ 	.word	0xfffffffe
	.align		4
        /*0010*/ 	.word	0x00000000
	.align		4
        /*0014*/ 	.word	0xfffffffd
	.align		4
        /*0018*/ 	.word	0x00000000
	.align		4
        /*001c*/ 	.word	0xfffffffc


//--------------------- .text._Z20matrixMultiplyKernelPdS_S_iii --------------------------
	.section	.text._Z20matrixMultiplyKernelPdS_S_iii,"ax",@progbits
	.align	128
        .global         _Z20matrixMultiplyKernelPdS_S_iii
        .type           _Z20matrixMultiplyKernelPdS_S_iii,@function
        .size           _Z20matrixMultiplyKernelPdS_S_iii,(.L_x_4 - _Z20matrixMultiplyKernelPdS_S_iii)
        .other          _Z20matrixMultiplyKernelPdS_S_iii,@"STO_CUDA_ENTRY STV_DEFAULT"
_Z20matrixMultiplyKernelPdS_S_iii:
.text._Z20matrixMultiplyKernelPdS_S_iii:
[----:B------:R-:W-:Y:S01]  /*0000*/  LDC R1, c[0x0][0x37c] ;  /* 0x0000df00ff017b82 */ /* 0x000fe20000000800 */
[----:B------:R-:W0:Y:S01]  /*0010*/  S2R R15, SR_TID.Y ;  /* 0x00000000000f7919 */ /* 0x000e220000002200 */
[----:B------:R-:W1:Y:S06]  /*0020*/  LDCU UR7, c[0x0][0x39c] ;  /* 0x00007380ff0777ac */ /* 0x000e6c0008000800 */
[----:B------:R-:W0:Y:S01]  /*0030*/  S2UR UR4, SR_CTAID.Y ;  /* 0x00000000000479c3 */ /* 0x000e220000002600 */
[----:B------:R-:W-:Y:S01]  /*0040*/  CS2R R24, SRZ ;  /* 0x0000000000187805 */ /* 0x000fe2000001ff00 */
[----:B------:R-:W2:Y:S01]  /*0050*/  S2R R12, SR_TID.X ;  /* 0x00000000000c7919 */ /* 0x000ea20000002100 */
[----:B------:R-:W3:Y:S05]  /*0060*/  LDCU.64 UR10, c[0x0][0x358] ;  /* 0x00006b00ff0a77ac */ /* 0x000eea0008000a00 */
[----:B------:R-:W0:Y:S08]  /*0070*/  LDC R0, c[0x0][0x364] ;  /* 0x0000d900ff007b82 */ /* 0x000e300000000800 */
[----:B------:R-:W2:Y:S01]  /*0080*/  S2UR UR5, SR_CTAID.X ;  /* 0x00000000000579c3 */ /* 0x000ea20000002500 */
[----:B-1----:R-:W-:-:S07]  /*0090*/  UISETP.GE.AND UP0, UPT, UR7, 0x1, UPT ;  /* 0x000000010700788c */ /* 0x002fce000bf06270 */
[----:B------:R-:W2:Y:S01]  /*00a0*/  LDC R3, c[0x0][0x360] ;  /* 0x0000d800ff037b82 */ /* 0x000ea20000000800 */
[----:B0-----:R-:W-:Y:S02]  /*00b0*/  IMAD R17, R0, UR4, R15 ;  /* 0x0000000400117c24 */ /* 0x001fe4000f8e020f */
[----:B--2---:R-:W-:Y:S01]  /*00c0*/  IMAD R0, R3, UR5, R12 ;  /* 0x0000000503007c24 */ /* 0x004fe2000f8e020c */
[----:B---3--:R-:W-:Y:S06]  /*00d0*/  BRA.U !UP0, `(.L_x_0) ;  /* 0x0000000d08607547 */ /* 0x008fec000b800000 */
[----:B------:R-:W0:Y:S01]  /*00e0*/  S2UR UR6, SR_CgaCtaId ;  /* 0x00000000000679c3 */ /* 0x000e220000008800 */
[----:B------:R-:W-:Y:S01]  /*00f0*/  UMOV UR4, 0x400 ;  /* 0x0000040000047882 */ /* 0x000fe20000000000 */
[----:B------:R-:W-:Y:S01]  /*0100*/  UISETP.GE.U32.AND UP0, UPT, UR7, 0x11, UPT ;  /* 0x000000110700788c */ /* 0x000fe2000bf06070 */
[----:B------:R-:W-:Y:S01]  /*0110*/  CS2R R24, SRZ ;  /* 0x0000000000187805 */ /* 0x000fe2000001ff00 */
[----:B------:R-:W-:Y:S02]  /*0120*/  UIADD3 UR5, UPT, UPT, UR4, 0x800, URZ ;  /* 0x0000080004057890 */ /* 0x000fe4000fffe0ff */
[----:B------:R-:W-:Y:S02]  /*0130*/  UIADD3 UR8, UPT, UPT, UR7, -0x1, URZ ;  /* 0xffffffff07087890 */ /* 0x000fe4000fffe0ff */
[----:B0-----:R-:W-:Y:S02]  /*0140*/  ULEA UR4, UR6, UR4, 0x18 ;  /* 0x0000000406047291 */ /* 0x001fe4000f8ec0ff */
[----:B------:R-:W-:-:S04]  /*0150*/  ULEA UR5, UR6, UR5, 0x18 ;  /* 0x0000000506057291 */ /* 0x000fc8000f8ec0ff */
[----:B------:R-:W-:Y:S01]  /*0160*/  LEA R3, R15, UR4, 0x7 ;  /* 0x000000040f037c11 */ /* 0x000fe2000f8e38ff */
[----:B------:R-:W-:Y:S01]  /*0170*/  UMOV UR4, URZ ;  /* 0x000000ff00047c82 */ /* 0x000fe20008000000 */
[----:B------:R-:W-:-:S03]  /*0180*/  LEA R2, R12, UR5, 0x3 ;  /* 0x000000050c027c11 */ /* 0x000fc6000f8e18ff */
[----:B------:R-:W-:Y:S02]  /*0190*/  IMAD R21, R12, 0x8, R3 ;  /* 0x000000080c157824 */ /* 0x000fe400078e0203 */
[----:B------:R-:W-:Y:S01]  /*01a0*/  IMAD R19, R15, 0x80, R2 ;  /* 0x000000800f137824 */ /* 0x000fe200078e0202 */
[----:B------:R-:W-:Y:S06]  /*01b0*/  BRA.U !UP0, `(.L_x_1) ;  /* 0x0000000908287547 */ /* 0x000fec000b800000 */
[----:B------:R-:W0:Y:S01]  /*01c0*/  LDC R13, c[0x0][0x3a0] ;  /* 0x0000e800ff0d7b82 */ /* 0x000e220000000800 */
[----:B------:R-:W1:Y:S01]  /*01d0*/  LDCU UR9, c[0x0][0x398] ;  /* 0x00007300ff0977ac */ /* 0x000e620008000800 */
[----:B------:R-:W-:Y:S01]  /*01e0*/  VIADD R5, R15, 0x10 ;  /* 0x000000100f057836 */ /* 0x000fe20000000000 */
[----:B------:R-:W-:Y:S01]  /*01f0*/  MOV R16, R12 ;  /* 0x0000000c00107202 */ /* 0x000fe20000000f00 */
[C---:B------:R-:W-:Y:S01]  /*0200*/  IMAD R18, R17.reuse, UR7, R12 ;  /* 0x0000000711127c24 */ /* 0x040fe2000f8e020c */
[----:B------:R-:W2:Y:S01]  /*0210*/  LDCU UR5, c[0x0][0x3a0] ;  /* 0x00007400ff0577ac */ /* 0x000ea20008000800 */
[----:B------:R-:W-:Y:S01]  /*0220*/  IMAD.MOV.U32 R14, RZ, RZ, R15 ;  /* 0x000000ffff0e7224 */ /* 0x000fe200078e000f */
[----:B------:R-:W-:Y:S01]  /*0230*/  CS2R R24, SRZ ;  /* 0x0000000000187805 */ /* 0x000fe2000001ff00 */
[----:B------:R-:W-:Y:S01]  /*0240*/  ULEA.HI UR4, UR8, 0x1, URZ, 0x1c ;  /* 0x0000000108047891 */ /* 0x000fe2000f8fe0ff */
[----:B------:R-:W3:Y:S03]  /*0250*/  LDCU UR6, c[0x0][0x39c] ;  /* 0x00007380ff0677ac */ /* 0x000ee60008000800 */
[----:B------:R-:W-:Y:S01]  /*0260*/  ULOP3.LUT UR4, UR4, 0x1ffffffe, URZ, 0xc0, !UPT ;  /* 0x1ffffffe04047892 */ /* 0x000fe2000f8ec0ff */
[----:B-1----:R-:W-:-:S03]  /*0270*/  ISETP.GE.AND P1, PT, R17, UR9, PT ;  /* 0x0000000911007c0c */ /* 0x002fc6000bf26270 */
[----:B------:R-:W-:Y:S01]  /*0280*/  UIADD3 UR4, UPT, UPT, -UR4, URZ, URZ ;  /* 0x000000ff04047290 */ /* 0x000fe2000fffe1ff */
[--C-:B--2---:R-:W-:Y:S02]  /*0290*/  IMAD R22, R5, UR5, R0.reuse ;  /* 0x0000000505167c24 */ /* 0x104fe4000f8e0200 */
[----:B------:R-:W-:Y:S01]  /*02a0*/  IMAD R20, R15, UR5, R0 ;  /* 0x000000050f147c24 */ /* 0x000fe2000f8e0200 */
[----:B------:R-:W-:-:S08]  /*02b0*/  UMOV UR5, 0x10 ;  /* 0x0000001000057882 */ /* 0x000fd00000000000 */
.L_x_2:
[----:B0-----:R-:W-:Y:S01]  /*02c0*/  ISETP.GE.AND P0, PT, R0, R13, PT ;  /* 0x0000000d0000720c */ /* 0x001fe20003f06270 */
[----:B---3--:R-:W-:Y:S01]  /*02d0*/  UMOV UR7, UR6 ;  /* 0x0000000600077c82 */ /* 0x008fe20008000000 */
[----:B------:R-:W-:Y:S02]  /*02e0*/  CS2R R10, SRZ ;  /* 0x00000000000a7805 */ /* 0x000fe4000001ff00 */
[----:B------:R-:W-:Y:S02]  /*02f0*/  ISETP.GE.OR P2, PT, R16, UR7, P1 ;  /* 0x0000000710007c0c */ /* 0x000fe40008f46670 */
[----:B------:R-:W-:Y:S02]  /*0300*/  CS2R R28, SRZ ;  /* 0x00000000001c7805 */ /* 0x000fe4000001ff00 */
[----:B------:R-:W-:-:S09]  /*0310*/  ISETP.GE.OR P3, PT, R14, UR7, P0 ;  /* 0x000000070e007c0c */ /* 0x000fd20008766670 */
[----:B------:R-:W0:Y:S08]  /*0320*/  @!P2 LDC.64 R6, c[0x0][0x380] ;  /* 0x0000e000ff06ab82 */ /* 0x000e300000000a00 */
[----:B------:R-:W1:Y:S01]  /*0330*/  @!P3 LDC.64 R4, c[0x0][0x388] ;  /* 0x0000e200ff04bb82 */ /* 0x000e620000000a00 */
[----:B0-----:R-:W-:-:S05]  /*0340*/  @!P2 IMAD.WIDE R6, R18, 0x8, R6 ;  /* 0x000000081206a825 */ /* 0x001fca00078e0206 */
[----:B------:R-:W2:Y:S01]  /*0350*/  @!P2 LDG.E.64 R10, desc[UR10][R6.64] ;  /* 0x0000000a060aa981 */ /* 0x000ea2000c1e1b00 */
[----:B-1----:R-:W-:-:S05]  /*0360*/  @!P3 IMAD.WIDE R4, R20, 0x8, R4 ;  /* 0x000000081404b825 */ /* 0x002fca00078e0204 */
[----:B------:R-:W3:Y:S04]  /*0370*/  @!P3 LDG.E.64 R28, desc[UR10][R4.64] ;  /* 0x0000000a041cb981 */ /* 0x000ee8000c1e1b00 */
[----:B--2---:R-:W-:Y:S04]  /*0380*/  STS.64 [R21], R10 ;  /* 0x0000000a15007388 */ /* 0x004fe80000000a00 */
[----:B---3--:R-:W-:Y:S01]  /*0390*/  STS.64 [R19], R28 ;  /* 0x0000001c13007388 */ /* 0x008fe20000000a00 */
[----:B------:R-:W-:Y:S06]  /*03a0*/  BAR.SYNC.DEFER_BLOCKING 0x0 ;  /* 0x0000000000007b1d */ /* 0x000fec0000010000 */
[----:B------:R-:W-:Y:S04]  /*03b0*/  LDS.64 R4, [R2] ;  /* 0x0000000002047984 */ /* 0x000fe80000000a00 */
[----:B------:R-:W0:Y:S04]  /*03c0*/  LDS.128 R8, [R3] ;  /* 0x0000000003087984 */ /* 0x000e280000000c00 */
[----:B------:R-:W1:Y:S01]  /*03d0*/  LDS.64 R26, [R2+0x80] ;  /* 0x00008000021a7984 */ /* 0x000e620000000a00 */
[----:B0-----:R-:W-:-:S03]  /*03e0*/  DFMA R24, R8, R4, R24 ;  /* 0x000000040818722b */ /* 0x001fc60000000018 */
[----:B------:R-:W-:Y:S04]  /*03f0*/  LDS.64 R8, [R2+0x100] ;  /* 0x0001000002087984 */ /* 0x000fe80000000a00 */
[----:B------:R-:W0:Y:S01]  /*0400*/  LDS.128 R4, [R3+0x10] ;  /* 0x0000100003047984 */ /* 0x000e220000000c00 */
[----:B-1----:R-:W-:-:S03]  /*0410*/  DFMA R26, R26, R10, R24 ;  /* 0x0000000a1a1a722b */ /* 0x002fc60000000018 */
[----:B------:R-:W1:Y:S05]  /*0420*/  LDS.64 R24, [R2+0x180] ;  /* 0x0001800002187984 */ /* 0x000e6a0000000a00 */
[----:B0-----:R-:W-:Y:S01]  /*0430*/  DFMA R26, R4, R8, R26 ;  /* 0x00000008041a722b */ /* 0x001fe2000000001a */
[----:B------:R-:W-:Y:S04]  /*0440*/  LDS.64 R4, [R2+0x200] ;  /* 0x0002000002047984 */ /* 0x000fe80000000a00 */
[----:B------:R-:W0:Y:S03]  /*0450*/  LDS.128 R8, [R3+0x20] ;  /* 0x0000200003087984 */ /* 0x000e260000000c00 */
[----:B-1----:R-:W-:Y:S01]  /*0460*/  DFMA R6, R24, R6, R26 ;  /* 0x000000061806722b */ /* 0x002fe2000000001a */
[----:B------:R-:W1:Y:S04]  /*0470*/  LDS.64 R24, [R2+0x280] ;  /* 0x0002800002187984 */ /* 0x000e680000000a00 */
[----:B------:R-:W-:Y:S03]  /*0480*/  LDS.64 R26, [R2+0x300] ;  /* 0x00030000021a7984 */ /* 0x000fe60000000a00 */
[----:B0-----:R-:W-:-:S02]  /*0490*/  DFMA R8, R8, R4, R6 ;  /* 0x000000040808722b */ /* 0x001fc40000000006 */
[----:B------:R-:W0:Y:S06]  /*04a0*/  LDS.128 R4, [R3+0x30] ;  /* 0x0000300003047984 */ /* 0x000e2c0000000c00 */
[----:B-1----:R-:W-:Y:S01]  /*04b0*/  DFMA R8, R24, R10, R8 ;  /* 0x0000000a1808722b */ /* 0x002fe20000000008 */
[----:B------:R-:W1:Y:S07]  /*04c0*/  LDS.64 R24, [R2+0x380] ;  /* 0x0003800002187984 */ /* 0x000e6e0000000a00 */
        /* <DEDUP_REMOVED lines=14> */
[----:B------:R-:W1:Y:S07]  /*05b0*/  LDS.64 R6, [R2+0x680] ;  /* 0x0006800002067984 */ /* 0x000e6e0000000a00 */
[----:B0-----:R-:W-:-:S02]  /*05c0*/  DFMA R4, R8, R4, R24 ;  /* 0x000000040804722b */ /* 0x001fc40000000018 */
[----:B------:R-:W-:Y:S06]  /*05d0*/  LDS.64 R24, [R2+0x700] ;  /* 0x0007000002187984 */ /* 0x000fec0000000a00 */
[----:B-1----:R-:W-:Y:S02]  /*05e0*/  DFMA R10, R6, R10, R4 ;  /* 0x0000000a060a722b */ /* 0x002fe40000000004 */
[----:B------:R-:W0:Y:S01]  /*05f0*/  LDS.128 R4, [R3+0x70] ;  /* 0x0000700003047984 */ /* 0x000e220000000c00 */
[----:B------:R-:W-:-:S05]  /*0600*/  VIADD R8, R16, 0x10 ;  /* 0x0000001010087836 */ /* 0x000fca0000000000 */
[----:B------:R-:W-:Y:S02]  /*0610*/  ISETP.GE.OR P2, PT, R8, UR7, P1 ;  /* 0x0000000708007c0c */ /* 0x000fe40008f46670 */
[----:B------:R-:W-:-:S04]  /*0620*/  IADD3 R8, PT, PT, R14, 0x10, RZ ;  /* 0x000000100e087810 */ /* 0x000fc80007ffe0ff */
[----:B------:R-:W-:-:S07]  /*0630*/  ISETP.GE.OR P0, PT, R8, UR7, P0 ;  /* 0x0000000708007c0c */ /* 0x000fce0008706670 */
[----:B------:R-:W1:Y:S08]  /*0640*/  @!P2 LDC.64 R26, c[0x0][0x380] ;  /* 0x0000e000ff1aab82 */ /* 0x000e700000000a00 */
[----:B------:R-:W2:Y:S01]  /*0650*/  @!P0 LDC.64 R8, c[0x0][0x388] ;  /* 0x0000e200ff088b82 */ /* 0x000ea20000000a00 */
[----:B0-----:R-:W-:Y:S01]  /*0660*/  DFMA R24, R4, R24, R10 ;  /* 0x000000180418722b */ /* 0x001fe2000000000a */
[----:B------:R-:W0:Y:S01]  /*0670*/  LDS.64 R4, [R2+0x780] ;  /* 0x0007800002047984 */ /* 0x000e220000000a00 */
[----:B------:R-:W-:Y:S01]  /*0680*/  CS2R R28, SRZ ;  /* 0x00000000001c7805 */ /* 0x000fe2000001ff00 */
[----:B-1----:R-:W-:-:S04]  /*0690*/  @!P2 IMAD.WIDE R26, R18, 0x8, R26 ;  /* 0x00000008121aa825 */ /* 0x002fc800078e021a */
[----:B------:R-:W-:Y:S01]  /*06a0*/  BAR.SYNC.DEFER_BLOCKING 0x0 ;  /* 0x0000000000007b1d */ /* 0x000fe20000010000 */
[----:B--2---:R-:W-:Y:S01]  /*06b0*/  @!P0 IMAD.WIDE R10, R22, 0x8, R8 ;  /* 0x00000008160a8825 */ /* 0x004fe200078e0208 */
[----:B------:R-:W-:-:S04]  /*06c0*/  CS2R R8, SRZ ;  /* 0x0000000000087805 */ /* 0x000fc8000001ff00 */
[----:B------:R-:W2:Y:S04]  /*06d0*/  @!P2 LDG.E.64 R28, desc[UR10][R26.64+0x80] ;  /* 0x0000800a1a1ca981 */ /* 0x000ea8000c1e1b00 */
[----:B------:R-:W3:Y:S01]  /*06e0*/  @!P0 LDG.E.64 R8, desc[UR10][R10.64] ;  /* 0x0000000a0a088981 */ /* 0x000ee2000c1e1b00 */
[----:B0-----:R-:W-:-:S03]  /*06f0*/  DFMA R4, R4, R6, R24 ;  /* 0x000000060404722b */ /* 0x001fc60000000018 */
        /* <DEDUP_REMOVED lines=10> */
[----:B------:R-:W1:Y:S04]  /*07a0*/  LDS.64 R24, [R2+0x180] ;  /* 0x0001800002187984 */ /* 0x000e680000000a00 */
[----:B------:R-:W-:Y:S01]  /*07b0*/  LDS.64 R26, [R2+0x200] ;  /* 0x00020000021a7984 */ /* 0x000fe20000000a00 */
[----:B0-----:R-:W-:-:S03]  /*07c0*/  DFMA R4, R4, R8, R10 ;  /* 0x000000080404722b */ /* 0x001fc6000000000a */
[----:B------:R-:W0:Y:S05]  /*07d0*/  LDS.128 R8, [R3+0x20] ;  /* 0x0000200003087984 */ /* 0x000e2a0000000c00 */
        /* <DEDUP_REMOVED lines=26> */
[----:B------:R-:W1:Y:S01]  /*0980*/  LDS.64 R24, [R2+0x780] ;  /* 0x0007800002187984 */ /* 0x000e620000000a00 */
[----:B------:R-:W-:-:S04]  /*0990*/  UIADD3 UR4, UPT, UPT, UR4, 0x2, URZ ;  /* 0x0000000204047890 */ /* 0x000fc8000fffe0ff */
[----:B------:R-:W-:Y:S01]  /*09a0*/  UISETP.NE.AND UP0, UPT, UR4, URZ, UPT ;  /* 0x000000ff0400728c */ /* 0x000fe2000bf05270 */
[----:B------:R-:W-:Y:S01]  /*09b0*/  VIADD R14, R14, 0x20 ;  /* 0x000000200e0e7836 */ /* 0x000fe20000000000 */
[C---:B------:R-:W-:Y:S01]  /*09c0*/  LEA R20, R13.reuse, R20, 0x5 ;  /* 0x000000140d147211 */ /* 0x040fe200078e28ff */
[----:B------:R-:W-:Y:S02]  /*09d0*/  VIADD R16, R16, 0x20 ;  /* 0x0000002010107836 */ /* 0x000fe40000000000 */
[----:B------:R-:W-:Y:S02]  /*09e0*/  VIADD R18, R18, 0x20 ;  /* 0x0000002012127836 */ /* 0x000fe40000000000 */
[----:B------:R-:W-:Y:S01]  /*09f0*/  IMAD R22, R13, 0x20, R22 ;  /* 0x000000200d167824 */ /* 0x000fe200078e0216 */
[----:B------:R-:W-:Y:S01]  /*0a00*/  UIADD3 UR5, UPT, UPT, UR5, 0x20, URZ ;  /* 0x0000002005057890 */ /* 0x000fe2000fffe0ff */
[----:B0-----:R-:W-:-:S08]  /*0a10*/  DFMA R4, R4, R8, R10 ;  /* 0x000000080404722b */ /* 0x001fd0000000000a */
[----:B-1----:R-:W-:Y:S01]  /*0a20*/  DFMA R24, R24, R6, R4 ;  /* 0x000000061818722b */ /* 0x002fe20000000004 */
[----:B------:R-:W-:Y:S06]  /*0a30*/  BAR.SYNC.DEFER_BLOCKING 0x0 ;  /* 0x0000000000007b1d */ /* 0x000fec0000010000 */
[----:B------:R-:W-:Y:S05]  /*0a40*/  BRA.U UP0, `(.L_x_2) ;  /* 0xfffffff9001c7547 */ /* 0x000fea000b83ffff */
[----:B------:R-:W-:-:S12]  /*0a50*/  UIADD3 UR4, UPT, UPT, UR5, -0x10, URZ ;  /* 0xfffffff005047890 */ /* 0x000fd8000fffe0ff */
.L_x_1:
[----:B------:R-:W-:-:S09]  /*0a60*/  ULOP3.LUT UP0, URZ, UR8, 0x10, URZ, 0xc0, !UPT ;  /* 0x0000001008ff7892 */ /* 0x000fd2000f80c0ff */
[----:B------:R-:W-:Y:S05]  /*0a70*/  BRA.U UP0, `(.L_x_0) ;  /* 0x0000000100f87547 */ /* 0x000fea000b800000 */
[----:B------:R-:W0:Y:S01]  /*0a80*/  LDCU UR5, c[0x0][0x398] ;  /* 0x00007300ff0577ac */ /* 0x000e220008000800 */
[----:B------:R-:W-:Y:S01]  /*0a90*/  IADD3 R12, PT, PT, R12, UR4, RZ ;  /* 0x000000040c0c7c10 */ /* 0x000fe2000fffe0ff */
[----:B------:R-:W-:Y:S01]  /*0aa0*/  VIADD R13, R15, UR4 ;  /* 0x000000040f0d7c36 */ /* 0x000fe20008000000 */
[----:B------:R-:W-:Y:S01]  /*0ab0*/  CS2R R8, SRZ ;  /* 0x0000000000087805 */ /* 0x000fe2000001ff00 */
[----:B------:R-:W1:Y:S01]  /*0ac0*/  LDCU UR6, c[0x0][0x3a0] ;  /* 0x00007400ff0677ac */ /* 0x000e620008000800 */
[----:B------:R-:W-:Y:S02]  /*0ad0*/  ISETP.GE.AND P0, PT, R12, UR7, PT ;  /* 0x000000070c007c0c */ /* 0x000fe4000bf06270 */
[----:B------:R-:W-:Y:S02]  /*0ae0*/  ISETP.GE.AND P1, PT, R13, UR7, PT ;  /* 0x000000070d007c0c */ /* 0x000fe4000bf26270 */
[----:B0-----:R-:W-:Y:S02]  /*0af0*/  ISETP.GE.OR P0, PT, R17, UR5, P0 ;  /* 0x0000000511007c0c */ /* 0x001fe40008706670 */
[----:B-1----:R-:W-:-:S11]  /*0b00*/  ISETP.GE.OR P1, PT, R0, UR6, P1 ;  /* 0x0000000600007c0c */ /* 0x002fd60008f26670 */
[----:B------:R-:W0:Y:S01]  /*0b10*/  @!P0 LDC.64 R10, c[0x0][0x380] ;  /* 0x0000e000ff0a8b82 */ /* 0x000e220000000a00 */
[----:B------:R-:W-:Y:S02]  /*0b20*/  @!P0 IMAD R7, R17, UR7, R12 ;  /* 0x0000000711078c24 */ /* 0x000fe4000f8e020c */
[----:B------:R-:W-:-:S05]  /*0b30*/  @!P1 IMAD R13, R13, UR6, R0 ;  /* 0x000000060d0d9c24 */ /* 0x000fca000f8e0200 */
[----:B------:R-:W1:Y:S01]  /*0b40*/  @!P1 LDC.64 R4, c[0x0][0x388] ;  /* 0x0000e200ff049b82 */ /* 0x000e620000000a00 */
[----:B0-----:R-:W-:-:S05]  /*0b50*/  @!P0 IMAD.WIDE R10, R7, 0x8, R10 ;  /* 0x00000008070a8825 */ /* 0x001fca00078e020a */
[----:B------:R-:W2:Y:S01]  /*0b60*/  @!P0 LDG.E.64 R8, desc[UR10][R10.64] ;  /* 0x0000000a0a088981 */ /* 0x000ea2000c1e1b00 */
[----:B-1----:R-:W-:Y:S01]  /*0b70*/  @!P1 IMAD.WIDE R6, R13, 0x8, R4 ;  /* 0x000000080d069825 */ /* 0x002fe200078e0204 */
[----:B------:R-:W-:-:S06]  /*0b80*/  CS2R R4, SRZ ;  /* 0x0000000000047805 */ /* 0x000fcc000001ff00 */
[----:B------:R-:W3:Y:S04]  /*0b90*/  @!P1 LDG.E.64 R4, desc[UR10][R6.64] ;  /* 0x0000000a06049981 */ /* 0x000ee8000c1e1b00 */
[----:B--2---:R-:W-:Y:S04]  /*0ba0*/  STS.64 [R21], R8 ;  /* 0x0000000815007388 */ /* 0x004fe80000000a00 */
[----:B---3--:R-:W-:Y:S01]  /*0bb0*/  STS.64 [R19], R4 ;  /* 0x0000000413007388 */ /* 0x008fe20000000a00 */
[----:B------:R-:W-:Y:S06]  /*0bc0*/  BAR.SYNC.DEFER_BLOCKING 0x0 ;  /* 0x0000000000007b1d */ /* 0x000fec0000010000 */
[----:B------:R-:W-:Y:S04]  /*0bd0*/  LDS.64 R10, [R2] ;  /* 0x00000000020a7984 */ /* 0x000fe80000000a00 */
[----:B------:R-:W0:Y:S04]  /*0be0*/  LDS.128 R4, [R3] ;  /* 0x0000000003047984 */ /* 0x000e280000000c00 */
[----:B------:R-:W1:Y:S04]  /*0bf0*/  LDS.64 R28, [R2+0x80] ;  /* 0x00008000021c7984 */ /* 0x000e680000000a00 */
[----:B------:R-:W-:Y:S04]  /*0c00*/  LDS.64 R22, [R2+0x100] ;  /* 0x0001000002167984 */ /* 0x000fe80000000a00 */
[----:B------:R-:W2:Y:S04]  /*0c10*/  LDS.128 R12, [R3+0x10] ;  /* 0x00001000030c7984 */ /* 0x000ea80000000c00 */
[----:B------:R-:W3:Y:S04]  /*0c20*/  LDS.64 R26, [R2+0x180] ;  /* 0x00018000021a7984 */ /* 0x000ee80000000a00 */
[----:B------:R-:W-:Y:S04]  /*0c30*/  LDS.64 R18, [R2+0x280] ;  /* 0x0002800002127984 */ /* 0x000fe80000000a00 */
[----:B------:R-:W-:Y:S01]  /*0c40*/  LDS.64 R20, [R2+0x380] ;  /* 0x0003800002147984 */ /* 0x000fe20000000a00 */
[----:B0-----:R-:W-:-:S03]  /*0c50*/  DFMA R4, R4, R10, R24 ;  /* 0x0000000a0404722b */ /* 0x001fc60000000018 */
[----:B------:R-:W-:Y:S04]  /*0c60*/  LDS.64 R24, [R2+0x200] ;  /* 0x0002000002187984 */ /* 0x000fe80000000a00 */
[----:B------:R-:W0:Y:S01]  /*0c70*/  LDS.128 R8, [R3+0x20] ;  /* 0x0000200003087984 */ /* 0x000e220000000c00 */
[----:B-1----:R-:W-:-:S08]  /*0c80*/  DFMA R4, R28, R6, R4 ;  /* 0x000000061c04722b */ /* 0x002fd00000000004 */
[----:B--2---:R-:W-:Y:S01]  /*0c90*/  DFMA R12, R12, R22, R4 ;  /* 0x000000160c0c722b */ /* 0x004fe20000000004 */
[----:B------:R-:W-:Y:S04]  /*0ca0*/  LDS.64 R22, [R2+0x300] ;  /* 0x0003000002167984 */ /* 0x000fe80000000a00 */
[----:B------:R-:W1:Y:S03]  /*0cb0*/  LDS.128 R4, [R3+0x30] ;  /* 0x0000300003047984 */ /* 0x000e660000000c00 */
[----:B---3--:R-:W-:Y:S01]  /*0cc0*/  DFMA R12, R26, R14, R12 ;  /* 0x0000000e1a0c722b */ /* 0x008fe2000000000c */
[----:B------:R-:W-:Y:S07]  /*0cd0*/  LDS.64 R26, [R2+0x780] ;  /* 0x00078000021a7984 */ /* 0x000fee0000000a00 */
[----:B0-----:R-:W-:Y:S01]  /*0ce0*/  DFMA R8, R8, R24, R12 ;  /* 0x000000180808722b */ /* 0x001fe2000000000c */
[----:B------:R-:W-:Y:S04]  /*0cf0*/  LDS.64 R24, [R2+0x400] ;  /* 0x0004000002187984 */ /* 0x000fe80000000a00 */
[----:B------:R-:W0:Y:S03]  /*0d00*/  LDS.128 R12, [R3+0x40] ;  /* 0x00004000030c7984 */ /* 0x000e260000000c00 */
[----:B------:R-:W-:Y:S01]  /*0d10*/  DFMA R8, R18, R10, R8 ;  /* 0x0000000a1208722b */ /* 0x000fe20000000008 */
[----:B------:R-:W2:Y:S07]  /*0d20*/  LDS.64 R18, [R2+0x480] ;  /* 0x0004800002127984 */ /* 0x000eae0000000a00 */
[----:B-1----:R-:W-:Y:S01]  /*0d30*/  DFMA R4, R4, R22, R8 ;  /* 0x000000160404722b */ /* 0x002fe20000000008 */
[----:B------:R-:W-:Y:S04]  /*0d40*/  LDS.64 R22, [R2+0x500] ;  /* 0x0005000002167984 */ /* 0x000fe80000000a00 */
[----:B------:R-:W1:Y:S03]  /*0d50*/  LDS.128 R8, [R3+0x50] ;  /* 0x0000500003087984 */ /* 0x000e660000000c00 */
[----:B------:R-:W-:Y:S01]  /*0d60*/  DFMA R4, R20, R6, R4 ;  /* 0x000000061404722b */ /* 0x000fe20000000004 */
[----:B------:R-:W3:Y:S07]  /*0d70*/  LDS.64 R20, [R2+0x580] ;  /* 0x0005800002147984 */ /* 0x000eee0000000a00 */
[----:B0-----:R-:W-:Y:S01]  /*0d80*/  DFMA R12, R12, R24, R4 ;  /* 0x000000180c0c722b */ /* 0x001fe20000000004 */
[----:B------:R-:W-:Y:S04]  /*0d90*/  LDS.64 R24, [R2+0x600] ;  /* 0x0006000002187984 */ /* 0x000fe80000000a00 */
[----:B------:R-:W0:Y:S03]  /*0da0*/  LDS.128 R4, [R3+0x60] ;  /* 0x0000600003047984 */ /* 0x000e260000000c00 */
[----:B--2---:R-:W-:Y:S01]  /*0db0*/  DFMA R12, R18, R14, R12 ;  /* 0x0000000e120c722b */ /* 0x004fe2000000000c */
[----:B------:R-:W2:Y:S07]  /*0dc0*/  LDS.64 R18, [R2+0x680] ;  /* 0x0006800002127984 */ /* 0x000eae0000000a00 */
[----:B-1----:R-:W-:Y:S01]  /*0dd0*/  DFMA R22, R8, R22, R12 ;  /* 0x000000160816722b */ /* 0x002fe2000000000c */
[----:B------:R-:W-:Y:S04]  /*0de0*/  LDS.64 R8, [R2+0x700] ;  /* 0x0007000002087984 */ /* 0x000fe80000000a00 */
[----:B------:R-:W1:Y:S03]  /*0df0*/  LDS.128 R12, [R3+0x70] ;  /* 0x00007000030c7984 */ /* 0x000e660000000c00 */
[----:B---3--:R-:W-:-:S08]  /*0e00*/  DFMA R10, R20, R10, R22 ;  /* 0x0000000a140a722b */ /* 0x008fd00000000016 */
[----:B0-----:R-:W-:-:S08]  /*0e10*/  DFMA R4, R4, R24, R10 ;  /* 0x000000180404722b */ /* 0x001fd0000000000a */
[----:B--2---:R-:W-:-:S08]  /*0e20*/  DFMA R4, R18, R6, R4 ;  /* 0x000000061204722b */ /* 0x004fd00000000004 */
[----:B-1----:R-:W-:-:S08]  /*0e30*/  DFMA R4, R12, R8, R4 ;  /* 0x000000080c04722b */ /* 0x002fd00000000004 */
[----:B------:R-:W-:Y:S01]  /*0e40*/  DFMA R24, R26, R14, R4 ;  /* 0x0000000e1a18722b */ /* 0x000fe20000000004 */
[----:B------:R-:W-:Y:S10]  /*0e50*/  BAR.SYNC.DEFER_BLOCKING 0x0 ;  /* 0x0000000000007b1d */ /* 0x000ff40000010000 */
.L_x_0:
[----:B------:R-:W0:Y:S01]  /*0e60*/  LDCU UR4, c[0x0][0x3a0] ;  /* 0x00007400ff0477ac */ /* 0x000e220008000800 */
[----:B------:R-:W1:Y:S01]  /*0e70*/  LDCU UR5, c[0x0][0x398] ;  /* 0x00007300ff0577ac */ /* 0x000e620008000800 */
[----:B0-----:R-:W-:-:S04]  /*0e80*/  ISETP.GE.AND P0, PT, R0, UR4, PT ;  /* 0x0000000400007c0c */ /* 0x001fc8000bf06270 */
[----:B-1----:R-:W-:-:S13]  /*0e90*/  ISETP.GE.OR P0, PT, R17, UR5, P0 ;  /* 0x0000000511007c0c */ /* 0x002fda0008706670 */
[----:B------:R-:W-:Y:S05]  /*0ea0*/  @P0 EXIT ;  /* 0x000000000000094d */ /* 0x000fea0003800000 */
[----:B------:R-:W0:Y:S01]  /*0eb0*/  LDC.64 R2, c[0x0][0x390] ;  /* 0x0000e400ff027b82 */ /* 0x000e220000000a00 */
[----:B------:R-:W-:-:S04]  /*0ec0*/  IMAD R17, R17, UR4, R0 ;  /* 0x0000000411117c24 */ /* 0x000fc8000f8e0200 */
[----:B0-----:R-:W-:-:S05]  /*0ed0*/  IMAD.WIDE R2, R17, 0x8, R2 ;  /* 0x0000000811027825 */ /* 0x001fca00078e0202 */
[----:B------:R-:W-:Y:S01]  /*0ee0*/  STG.E.64 desc[UR10][R2.64], R24 ;  /* 0x0000001802007986 */ /* 0x000fe2000c101b0a */
[----:B------:R-:W-:Y:S05]  /*0ef0*/  EXIT ;  /* 0x000000000000794d */ /* 0x000fea0003800000 */
.L_x_3:
[----:B------:R-:W-:-:S00]  /*0f00*/  BRA `(.L_x_3) ;  /* 0xfffffffc00fc7947 */ /* 0x000fc0000383ffff */
[----:B------:R-:W-:-:S00]  /*0f10*/  NOP ;  /* 0x0000000000007918 */ /* 0x000fc00000000000 */
        /* <DEDUP_REMOVED lines=14> */
.L_x_4:


//--------------------- .nv.shared._Z20matrixMultiplyKernelPdS_S_iii --------------------------
	.section	.nv.shared._Z20matrixMultiplyKernelPdS_S_iii,"aw",@nobits
	.sectionflags	@""
	.align	8
.nv.shared._Z20matrixMultiplyKernelPdS_S_iii:
	.zero		5120


//--------------------- .nv.shared.reserved.0     --------------------------
	.section	.nv.shared.reserved.0,"aw",@nobits
	.weak		__nv_reservedSMEM_offset_0_alias
	.size		__nv_reservedSMEM_offset_0_alias, 0, 64
	.other		__nv_reservedSMEM_offset_0_alias,@"STO_CUDA_RESERVED_SHARED STV_DEFAULT"
__nv_reservedSMEM_offset_0_alias:
	.zero		0
	.zero		64


//--------------------- .nv.constant0._Z20matrixMultiplyKernelPdS_S_iii --------------------------
	.section	.nv.constant0._Z20matrixMultiplyKernelPdS_S_iii,"a",@progbits
	.sectionflags	@""
	.align	4
.nv.constant0._Z20matrixMultiplyKernelPdS_S_iii:
	.zero		932


//--------------------- SYMBOLS --------------------------

	.type		.nv.reservedSmem.offset0,@object
	.size		.nv.reservedSmem.offset0,0x4
	.type		.nv.reservedSmem.cap,@object
	.size		.nv.reservedSmem.cap,0x4
